//
// Generated by NVIDIA NVVM Compiler
//
// Compiler Build ID: CL-36424714
// Cuda compilation tools, release 13.0, V13.0.88
// Based on NVVM 20.0.0
//

.version 9.0
.target sm_100
.address_size 64

	// .globl	_Z11fill_the_idPii

.visible .entry _Z11fill_the_idPii(
	.param .u64 .ptr .align 1 _Z11fill_the_idPii_param_0,
	.param .u32 _Z11fill_the_idPii_param_1
)
{
	.reg .pred 	%p<2>;
	.reg .b32 	%r<6>;
	.reg .b64 	%rd<5>;

	ld.param.u64 	%rd1, [_Z11fill_the_idPii_param_0];
	ld.param.u32 	%r2, [_Z11fill_the_idPii_param_1];
	mov.u32 	%r3, %ctaid.x;
	mov.u32 	%r4, %ntid.x;
	mov.u32 	%r5, %tid.x;
	mad.lo.s32 	%r1, %r3, %r4, %r5;
	setp.ge.s32 	%p1, %r1, %r2;
	@%p1 bra 	$L__BB0_2;
	cvta.to.global.u64 	%rd2, %rd1;
	mul.wide.s32 	%rd3, %r1, 4;
	add.s64 	%rd4, %rd2, %rd3;
	st.global.u32 	[%rd4], %r1;
$L__BB0_2:
	ret;

}


// ===== COMPILED SASS (sm_100) =====

	.target	sm_100

	.elftype	@"ET_EXEC"


//--------------------- .note.nv.tkinfo           --------------------------
	.section	.note.nv.tkinfo,"",@"SHT_NOTE"
	.sectionflags	@"SHF_NOTE_NV_TKINFO"
	.tkinfo
        /*0018*/ 	.word	0x00000002
        /*0030*/ 	.string	""
        /*0030*/ 	.string	"ptxas"
        /*0030*/ 	.string	"Cuda compilation tools, release 13.0, V13.0.88"
        /*0030*/ 	.string	"Build cuda_13.0.r13.0/compiler.36424714_0"
        /*0030*/ 	.string	"-arch sm_100 -m 64 "



//--------------------- .note.nv.cuinfo           --------------------------
	.section	.note.nv.cuinfo,"",@"SHT_NOTE"
	.sectionflags	@"SHF_NOTE_NV_CUINFO"
        /*0018*/ 	.short	0x0002
        /*001a*/ 	.short	0x0064
        /*001c*/ 	.short	0x0082
	.zero		2


//--------------------- .nv.info                  --------------------------
	.section	.nv.info,"",@"SHT_CUDA_INFO"
	.align	4


	//----- nvinfo : EIATTR_REGCOUNT
	.align		4
        /*0000*/ 	.byte	0x04, 0x2f
        /*0002*/ 	.short	(.L_1 - .L_0)
	.align		4
.L_0:
        /*0004*/ 	.word	index@(_Z11fill_the_idPii)
        /*0008*/ 	.word	0x00000008


	//----- nvinfo : EIATTR_FRAME_SIZE
	.align		4
.L_1:
        /*000c*/ 	.byte	0x04, 0x11
        /*000e*/ 	.short	(.L_3 - .L_2)
	.align		4
.L_2:
        /*0010*/ 	.word	index@(_Z11fill_the_idPii)
        /*0014*/ 	.word	0x00000000


	//----- nvinfo : EIATTR_MIN_STACK_SIZE
	.align		4
.L_3:
        /*0018*/ 	.byte	0x04, 0x12
        /*001a*/ 	.short	(.L_5 - .L_4)
	.align		4
.L_4:
        /*001c*/ 	.word	index@(_Z11fill_the_idPii)
        /*0020*/ 	.word	0x00000000
.L_5:


//--------------------- .nv.compat                --------------------------
	.section	.nv.compat,"",@"SHT_CUDA_COMPAT_INFO"
	.align	4
        /*0000*/ 	.byte	0x02, 0x09, 0x00, 0x00, 0x02, 0x02, 0x01, 0x00, 0x02, 0x05, 0x05, 0x00, 0x03, 0x07, 0x01, 0x01
        /*0010*/ 	.byte	0x02, 0x03, 0x00, 0x00, 0x02, 0x06, 0x01, 0x00, 0x04, 0x0b, 0x08, 0x00, 0x09, 0x00, 0x00, 0x00
        /*0020*/ 	.byte	0x00, 0x00, 0x00, 0x00


//--------------------- .nv.info._Z11fill_the_idPii --------------------------
	.section	.nv.info._Z11fill_the_idPii,"",@"SHT_CUDA_INFO"
	.sectionflags	@""
	.align	4


	//----- nvinfo : EIATTR_CUDA_API_VERSION
	.align		4
        /*0000*/ 	.byte	0x04, 0x37
        /*0002*/ 	.short	(.L_7 - .L_6)
.L_6:
        /*0004*/ 	.word	0x00000082


	//----- nvinfo : EIATTR_KPARAM_INFO
	.align		4
.L_7:
        /*0008*/ 	.byte	0x04, 0x17
        /*000a*/ 	.short	(.L_9 - .L_8)
.L_8:
        /*000c*/ 	.word	0x00000000
        /*0010*/ 	.short	0x0001
        /*0012*/ 	.short	0x0008
        /*0014*/ 	.byte	0x00, 0xf0, 0x11, 0x00


	//----- nvinfo : EIATTR_KPARAM_INFO
	.align		4
.L_9:
        /*0018*/ 	.byte	0x04, 0x17
        /*001a*/ 	.short	(.L_11 - .L_10)
.L_10:
        /*001c*/ 	.word	0x00000000
        /*0020*/ 	.short	0x0000
        /*0022*/ 	.short	0x0000
        /*0024*/ 	.byte	0x00, 0xf5, 0x21, 0x00


	//----- nvinfo : EIATTR_SPARSE_MMA_MASK
	.align		4
.L_11:
        /*0028*/ 	.byte	0x03, 0x50
        /*002a*/ 	.short	0x0000


	//----- nvinfo : EIATTR_MAXREG_COUNT
	.align		4
        /*002c*/ 	.byte	0x03, 0x1b
        /*002e*/ 	.short	0x00ff


	//----- nvinfo : EIATTR_MERCURY_ISA_VERSION
	.align		4
        /*0030*/ 	.byte	0x03, 0x5f
        /*0032*/ 	.short	0x0101


	//----- nvinfo : EIATTR_VRC_CTA_INIT_COUNT
	.align		4
        /*0034*/ 	.byte	0x02, 0x4a
	.zero		1
	.zero		1


	//----- nvinfo : EIATTR_EXIT_INSTR_OFFSETS
	.align		4
        /*0038*/ 	.byte	0x04, 0x1c
        /*003a*/ 	.short	(.L_13 - .L_12)


	//   ....[0]....
.L_12:
        /*003c*/ 	.word	0x00000070


	//   ....[1]....
        /*0040*/ 	.word	0x000000c0


	//----- nvinfo : EIATTR_CBANK_PARAM_SIZE
	.align		4
.L_13:
        /*0044*/ 	.byte	0x03, 0x19
        /*0046*/ 	.short	0x000c


	//----- nvinfo : EIATTR_PARAM_CBANK
	.align		4
        /*0048*/ 	.byte	0x04, 0x0a
        /*004a*/ 	.short	(.L_15 - .L_14)
	.align		4
.L_14:
        /*004c*/ 	.word	index@(.nv.constant0._Z11fill_the_idPii)
        /*0050*/ 	.short	0x0380
        /*0052*/ 	.short	0x000c


	//----- nvinfo : EIATTR_SW_WAR
	.align		4
.L_15:
        /*0054*/ 	.byte	0x04, 0x36
        /*0056*/ 	.short	(.L_17 - .L_16)
.L_16:
        /*0058*/ 	.word	0x00000008
.L_17:


//--------------------- .nv.callgraph             --------------------------
	.section	.nv.callgraph,"",@"SHT_CUDA_CALLGRAPH"
	.align	4
	.sectionentsize	8
	.align		4
        /*0000*/ 	.word	0x00000000
	.align		4
        /*0004*/ 	.word	0xffffffff
	.align		4
        /*0008*/ 	.word	0x00000000
	.align		4
        /*000c*/ 	.word	0xfffffffe
	.align		4
        /*0010*/ 	.word	0x00000000
	.align		4
        /*0014*/ 	.word	0xfffffffd
	.align		4
        /*0018*/ 	.word	0x00000000
	.align		4
        /*001c*/ 	.word	0xfffffffc


//--------------------- .text._Z11fill_the_idPii  --------------------------
	.section	.text._Z11fill_the_idPii,"ax",@progbits
	.align	128
        .global         _Z11fill_the_idPii
        .type           _Z11fill_the_idPii,@function
        .size           _Z11fill_the_idPii,(.L_x_1 - _Z11fill_the_idPii)
        .other          _Z11fill_the_idPii,@"STO_CUDA_ENTRY STV_DEFAULT"
_Z11fill_the_idPii:
.text._Z11fill_the_idPii:
[----:B------:R-:W-:Y:S01]  /*0000*/  LDC R1, c[0x0][0x37c] ;  /* 0x0000df00ff017b82 */ /* 0x000fe20000000800 */
[----:B------:R-:W0:Y:S07]  /*0010*/  S2R R0, SR_TID.X ;  /* 0x0000000000007919 */ /* 0x000e2e0000002100 */
[----:B------:R-:W0:Y:S01]  /*0020*/  S2UR UR4, SR_CTAID.X ;  /* 0x00000000000479c3 */ /* 0x000e220000002500 */
[----:B------:R-:W1:Y:S07]  /*0030*/  LDCU UR5, c[0x0][0x388] ;  /* 0x00007100ff0577ac */ /* 0x000e6e0008000800 */
[----:B------:R-:W0:Y:S02]  /*0040*/  LDC R5, c[0x0][0x360] ;  /* 0x0000d800ff057b82 */ /* 0x000e240000000800 */
[----:B0-----:R-:W-:-:S05]  /*0050*/  IMAD R5, R5, UR4, R0 ;  /* 0x0000000405057c24 */ /* 0x001fca000f8e0200 */
[----:B-1----:R-:W-:-:S13]  /*0060*/  ISETP.GE.AND P0, PT, R5, UR5, PT ;  /* 0x0000000505007c0c */ /* 0x002fda000bf06270 */
[----:B------:R-:W-:Y:S05]  /*0070*/  @P0 EXIT ;  /* 0x000000000000094d */ /* 0x000fea0003800000 */
[----:B------:R-:W0:Y:S01]  /*0080*/  LDC.64 R2, c[0x0][0x380] ;  /* 0x0000e000ff027b82 */ /* 0x000e220000000a00 */
[----:B------:R-:W1:Y:S01]  /*0090*/  LDCU.64 UR4, c[0x0][0x358] ;  /* 0x00006b00ff0477ac */ /* 0x000e620008000a00 */
[----:B0-----:R-:W-:-:S05]  /*00a0*/  IMAD.WIDE R2, R5, 0x4, R2 ;  /* 0x0000000405027825 */ /* 0x001fca00078e0202 */
[----:B-1----:R-:W-:Y:S01]  /*00b0*/  STG.E desc[UR4][R2.64], R5 ;  /* 0x0000000502007986 */ /* 0x002fe2000c101904 */
[----:B------:R-:W-:Y:S05]  /*00c0*/  EXIT ;  /* 0x000000000000794d */ /* 0x000fea0003800000 */
.L_x_0:
[----:B------:R-:W-:-:S00]  /*00d0*/  BRA `(.L_x_0) ;  /* 0xfffffffc00fc7947 */ /* 0x000fc0000383ffff */
[----:B------:R-:W-:-:S00]  /*00e0*/  NOP ;  /* 0x0000000000007918 */ /* 0x000fc00000000000 */
        /* <DEDUP_REMOVED lines=9> */
.L_x_1:


//--------------------- .nv.shared.reserved.0     --------------------------
	.section	.nv.shared.reserved.0,"aw",@nobits
	.weak		__nv_reservedSMEM_offset_0_alias
	.size		__nv_reservedSMEM_offset_0_alias, 0, 64
	.other		__nv_reservedSMEM_offset_0_alias,@"STO_CUDA_RESERVED_SHARED STV_DEFAULT"
__nv_reservedSMEM_offset_0_alias:
	.zero		0
	.zero		64


//--------------------- .nv.constant0._Z11fill_the_idPii --------------------------
	.section	.nv.constant0._Z11fill_the_idPii,"a",@progbits
	.sectionflags	@""
	.align	4
.nv.constant0._Z11fill_the_idPii:
	.zero		908


//--------------------- SYMBOLS --------------------------

	.type		.nv.reservedSmem.offset0,@object
	.size		.nv.reservedSmem.offset0,0x4
